	.headerflags	@"EF_CUDA_TEXMODE_UNIFIED EF_CUDA_64BIT_ADDRESS EF_CUDA_ACCELERATORS EF_CUDA_SM90 EF_CUDA_VIRTUAL_SM(EF_CUDA_SM90)"
	.elftype	@"ET_EXEC"


//--------------------- .nv.info                  --------------------------
	.section	.nv.info,"",@"SHT_CUDA_INFO"
	.align	4


	//----- nvinfo : EIATTR_REGCOUNT
	.align		4
        /*0000*/ 	.byte	0x04, 0x2f
        /*0002*/ 	.short	(.L_1 - .L_0)
	.align		4
.L_0:
        /*0004*/ 	.word	index@(triton_poi_fused_convolution_leaky_relu_leaky_relu_backward_5)
        /*0008*/ 	.word	0x0000000e


	//----- nvinfo : EIATTR_MIN_STACK_SIZE
	.align		4
.L_1:
        /*000c*/ 	.byte	0x04, 0x12
        /*000e*/ 	.short	(.L_3 - .L_2)
	.align		4
.L_2:
        /*0010*/ 	.word	index@(triton_poi_fused_convolution_leaky_relu_leaky_relu_backward_5)
        /*0014*/ 	.word	0x00000000


	//----- nvinfo : EIATTR_FRAME_SIZE
	.align		4
.L_3:
        /*0018*/ 	.byte	0x04, 0x11
        /*001a*/ 	.short	(.L_5 - .L_4)
	.align		4
.L_4:
        /*001c*/ 	.word	index@(triton_poi_fused_convolution_leaky_relu_leaky_relu_backward_5)
        /*0020*/ 	.word	0x00000000


	//----- nvinfo : EIATTR_MIN_STACK_SIZE
	.align		4
.L_5:
        /*0024*/ 	.byte	0x04, 0x12
        /*0026*/ 	.short	(.L_7 - .L_6)
	.align		4
.L_6:
        /*0028*/ 	.word	index@(triton_poi_fused_convolution_leaky_relu_leaky_relu_backward_5)
        /*002c*/ 	.word	0x00000000
.L_7:


//--------------------- .nv.info.triton_poi_fused_convolution_leaky_relu_leaky_relu_backward_5 --------------------------
	.section	.nv.info.triton_poi_fused_convolution_leaky_relu_leaky_relu_backward_5,"",@"SHT_CUDA_INFO"
	.sectionflags	@""
	.align	4


	//----- nvinfo : EIATTR_CUDA_API_VERSION
	.align		4
        /*0000*/ 	.byte	0x04, 0x37
        /*0002*/ 	.short	(.L_9 - .L_8)
.L_8:
        /*0004*/ 	.word	0x0000007c


	//----- nvinfo : EIATTR_KPARAM_INFO
	.align		4
.L_9:
        /*0008*/ 	.byte	0x04, 0x17
        /*000a*/ 	.short	(.L_11 - .L_10)
.L_10:
        /*000c*/ 	.word	0x00000000
        /*0010*/ 	.short	0x0003
        /*0012*/ 	.short	0x0018
        /*0014*/ 	.byte	0x00, 0xf0, 0x11, 0x00


	//----- nvinfo : EIATTR_KPARAM_INFO
	.align		4
.L_11:
        /*0018*/ 	.byte	0x04, 0x17
        /*001a*/ 	.short	(.L_13 - .L_12)
.L_12:
        /*001c*/ 	.word	0x00000000
        /*0020*/ 	.short	0x0002
        /*0022*/ 	.short	0x0010
        /*0024*/ 	.byte	0x00, 0xf4, 0x21, 0x00


	//----- nvinfo : EIATTR_KPARAM_INFO
	.align		4
.L_13:
        /*0028*/ 	.byte	0x04, 0x17
        /*002a*/ 	.short	(.L_15 - .L_14)
.L_14:
        /*002c*/ 	.word	0x00000000
        /*0030*/ 	.short	0x0001
        /*0032*/ 	.short	0x0008
        /*0034*/ 	.byte	0x00, 0xf4, 0x21, 0x00


	//----- nvinfo : EIATTR_KPARAM_INFO
	.align		4
.L_15:
        /*0038*/ 	.byte	0x04, 0x17
        /*003a*/ 	.short	(.L_17 - .L_16)
.L_16:
        /*003c*/ 	.word	0x00000000
        /*0040*/ 	.short	0x0000
        /*0042*/ 	.short	0x0000
        /*0044*/ 	.byte	0x00, 0xf4, 0x21, 0x00


	//----- nvinfo : EIATTR_SPARSE_MMA_MASK
	.align		4
.L_17:
        /*0048*/ 	.byte	0x03, 0x50
        /*004a*/ 	.short	0x0000


	//----- nvinfo : EIATTR_MAXREG_COUNT
	.align		4
        /*004c*/ 	.byte	0x03, 0x1b
        /*004e*/ 	.short	0x00ff


	//----- nvinfo : EIATTR_EXIT_INSTR_OFFSETS
	.align		4
        /*0050*/ 	.byte	0x04, 0x1c
        /*0052*/ 	.short	(.L_19 - .L_18)


	//   ....[0]....
.L_18:
        /*0054*/ 	.word	0x00000270


	//   ....[1]....
        /*0058*/ 	.word	0x00000290


	//----- nvinfo : EIATTR_REQNTID
	.align		4
.L_19:
        /*005c*/ 	.byte	0x04, 0x10
        /*005e*/ 	.short	(.L_21 - .L_20)
.L_20:
        /*0060*/ 	.word	0x00000080
        /*0064*/ 	.word	0x00000001
        /*0068*/ 	.word	0x00000001


	//----- nvinfo : EIATTR_CBANK_PARAM_SIZE
	.align		4
.L_21:
        /*006c*/ 	.byte	0x03, 0x19
        /*006e*/ 	.short	0x001c


	//----- nvinfo : EIATTR_PARAM_CBANK
	.align		4
        /*0070*/ 	.byte	0x04, 0x0a
        /*0072*/ 	.short	(.L_23 - .L_22)
	.align		4
.L_22:
        /*0074*/ 	.word	index@(.nv.constant0.triton_poi_fused_convolution_leaky_relu_leaky_relu_backward_5)
        /*0078*/ 	.short	0x0210
        /*007a*/ 	.short	0x001c


	//----- nvinfo : EIATTR_SW_WAR
	.align		4
.L_23:
        /*007c*/ 	.byte	0x04, 0x36
        /*007e*/ 	.short	(.L_25 - .L_24)
.L_24:
        /*0080*/ 	.word	0x00000008
.L_25:


//--------------------- .nv.callgraph             --------------------------
	.section	.nv.callgraph,"",@"SHT_CUDA_CALLGRAPH"
	.align	4
	.sectionentsize	8
	.align		4
        /*0000*/ 	.word	0x00000000
	.align		4
        /*0004*/ 	.word	0xffffffff
	.align		4
        /*0008*/ 	.word	0x00000000
	.align		4
        /*000c*/ 	.word	0xfffffffe
	.align		4
        /*0010*/ 	.word	0x00000000
	.align		4
        /*0014*/ 	.word	0xfffffffd
	.align		4
        /*0018*/ 	.word	0x00000000
	.align		4
        /*001c*/ 	.word	0xfffffffc


//--------------------- .text.triton_poi_fused_convolution_leaky_relu_leaky_relu_backward_5 --------------------------
	.section	.text.triton_poi_fused_convolution_leaky_relu_leaky_relu_backward_5,"ax",@progbits
	.align	128
        .global         triton_poi_fused_convolution_leaky_relu_leaky_relu_backward_5
        .type           triton_poi_fused_convolution_leaky_relu_leaky_relu_backward_5,@function
        .size           triton_poi_fused_convolution_leaky_relu_leaky_relu_backward_5,(.L_x_1 - triton_poi_fused_convolution_leaky_relu_leaky_relu_backward_5)
        .other          triton_poi_fused_convolution_leaky_relu_leaky_relu_backward_5,@"STO_CUDA_ENTRY STV_DEFAULT"
triton_poi_fused_convolution_leaky_relu_leaky_relu_backward_5:
.text.triton_poi_fused_convolution_leaky_relu_leaky_relu_backward_5:
[----:B------:R-:W0:Y:S02]  /*0000*/  LDC R1, c[0x0][0x28] ;  /* 0x00000a00ff017b82 */ /* 0x000e240000000800 */
[----:B------:R-:W1:Y:S01]  /*0010*/  S2R R0, SR_TID.X ;  /* 0x0000000000007919 */ /* 0x000e620000002100 */
[----:B------:R-:W2:Y:S01]  /*0020*/  LDC.64 R4, c[0x0][0x218] ;  /* 0x00008600ff047b82 */ /* 0x000ea20000000a00 */
[----:B------:R-:W-:Y:S01]  /*0030*/  IMAD.MOV.U32 R11, RZ, RZ, RZ ;  /* 0x000000ffff0b7224 */ /* 0x000fe200078e00ff */
[----:B------:R-:W-:Y:S01]  /*0040*/  ULDC.64 UR4, c[0x0][0x208] ;  /* 0x0000820000047ab9 */ /* 0x000fe20000000a00 */
[----:B------:R-:W3:Y:S01]  /*0050*/  S2R R7, SR_CTAID.X ;  /* 0x0000000000077919 */ /* 0x000ee20000002500 */
[----:B------:R-:W-:Y:S01]  /*0060*/  ULDC.64 UR6, c[0x0][0x220] ;  /* 0x0000880000067ab9 */ /* 0x000fe20000000a00 */
[----:B-1----:R-:W-:Y:S01]  /*0070*/  IMAD.SHL.U32 R0, R0, 0x2, RZ ;  /* 0x0000000200007824 */ /* 0x002fe200078e00ff */
[----:B---3--:R-:W-:-:S04]  /*0080*/  SHF.R.S32.HI R2, RZ, 0x17, R7 ;  /* 0x00000017ff027819 */ /* 0x008fc80000011407 */
[----:B------:R-:W-:Y:S02]  /*0090*/  LOP3.LUT R0, R0, 0xfe, RZ, 0xc0, !PT ;  /* 0x000000fe00007812 */ /* 0x000fe400078ec0ff */
[----:B------:R-:W-:-:S03]  /*00a0*/  SGXT R2, R2, 0x1 ;  /* 0x000000010202781a */ /* 0x000fc60000000200 */
[----:B------:R-:W-:-:S05]  /*00b0*/  IMAD R7, R7, 0x100, R0 ;  /* 0x0000010007077824 */ /* 0x000fca00078e0200 */
[----:B------:R-:W-:Y:S02]  /*00c0*/  LEA.HI R0, R2, R7, RZ, 0x4 ;  /* 0x0000000702007211 */ /* 0x000fe400078f20ff */
[----:B------:R-:W1:Y:S01]  /*00d0*/  LDC.64 R2, c[0x0][0x210] ;  /* 0x00008400ff027b82 */ /* 0x000e620000000a00 */
[----:B------:R-:W-:Y:S02]  /*00e0*/  ISETP.GE.AND P0, PT, R7, 0x800, PT ;  /* 0x000008000700780c */ /* 0x000fe40003f06270 */
[----:B------:R-:W-:-:S04]  /*00f0*/  SHF.R.S32.HI R0, RZ, 0x4, R0 ;  /* 0x00000004ff007819 */ /* 0x000fc80000011400 */
[----:B------:R-:W-:-:S04]  /*0100*/  LEA.HI R6, R0, R0, RZ, 0x5 ;  /* 0x0000000000067211 */ /* 0x000fc800078f28ff */
[----:B------:R-:W-:-:S05]  /*0110*/  LOP3.LUT R9, R6, 0xffffffe0, RZ, 0xc0, !PT ;  /* 0xffffffe006097812 */ /* 0x000fca00078ec0ff */
[----:B------:R-:W-:Y:S02]  /*0120*/  IMAD.IADD R9, R0, 0x1, -R9 ;  /* 0x0000000100097824 */ /* 0x000fe400078e0a09 */
[----:B------:R-:W-:Y:S02]  /*0130*/  IMAD.MOV.U32 R0, RZ, RZ, RZ ;  /* 0x000000ffff007224 */ /* 0x000fe400078e00ff */
[----:B--2---:R-:W-:Y:S01]  /*0140*/  IMAD.WIDE R4, R9, 0x4, R4 ;  /* 0x0000000409047825 */ /* 0x004fe200078e0204 */
[----:B------:R-:W-:-:S03]  /*0150*/  CS2R R8, SRZ ;  /* 0x0000000000087805 */ /* 0x000fc6000001ff00 */
[----:B-1----:R-:W-:Y:S01]  /*0160*/  IMAD.WIDE R2, R7, 0x4, R2 ;  /* 0x0000000407027825 */ /* 0x002fe200078e0202 */
[----:B------:R-:W2:Y:S04]  /*0170*/  @!P0 LDG.E.EL R11, desc[UR4][R4.64] ;  /* 0x00000004040b8981 */ /* 0x000ea8000c2e1900 */
[----:B------:R1:W2:Y:S04]  /*0180*/  @!P0 LDG.E.64 R8, desc[UR4][R2.64] ;  /* 0x0000000402088981 */ /* 0x0002a8000c1e1b00 */
[----:B------:R-:W3:Y:S01]  /*0190*/  @!P0 LDG.E.EL R0, desc[UR4][R4.64] ;  /* 0x0000000404008981 */ /* 0x000ee2000c2e1900 */
[----:B-1----:R-:W-:-:S04]  /*01a0*/  IADD3 R2, P3, R7, UR6, RZ ;  /* 0x0000000607027c10 */ /* 0x002fc8000ff7e0ff */
[----:B------:R-:W-:Y:S02]  /*01b0*/  LEA.HI.X.SX32 R3, R7, UR7, 0x1, P3 ;  /* 0x0000000707037c11 */ /* 0x000fe400098f0eff */
[----:B--2---:R-:W-:Y:S02]  /*01c0*/  FSETP.GT.AND P2, PT, R8, -R11, PT ;  /* 0x8000000b0800720b */ /* 0x004fe40003f44000 */
[----:B---3--:R-:W-:Y:S01]  /*01d0*/  FSETP.GT.AND P1, PT, R9, -R0, PT ;  /* 0x800000000900720b */ /* 0x008fe20003f24000 */
[----:B------:R-:W-:Y:S01]  /*01e0*/  FADD R8, R11, R8 ;  /* 0x000000080b087221 */ /* 0x000fe20000000000 */
[----:B------:R-:W-:-:S09]  /*01f0*/  FADD R0, R0, R9 ;  /* 0x0000000900007221 */ /* 0x000fd20000000000 */
[----:B------:R-:W-:Y:S02]  /*0200*/  @!P2 FMUL R8, R8, 0.20000000298023223877 ;  /* 0x3e4ccccd0808a820 */ /* 0x000fe40000400000 */
[----:B------:R-:W-:-:S03]  /*0210*/  @!P1 FMUL R0, R0, 0.20000000298023223877 ;  /* 0x3e4ccccd00009820 */ /* 0x000fc60000400000 */
[----:B------:R-:W-:Y:S02]  /*0220*/  FSETP.GT.AND P2, PT, R8, RZ, PT ;  /* 0x000000ff0800720b */ /* 0x000fe40003f44000 */
[----:B------:R-:W-:Y:S02]  /*0230*/  FSETP.GT.AND P1, PT, R0, RZ, PT ;  /* 0x000000ff0000720b */ /* 0x000fe40003f24000 */
[----:B------:R-:W-:Y:S02]  /*0240*/  SEL R0, RZ, 0x1, !P2 ;  /* 0x00000001ff007807 */ /* 0x000fe40005000000 */
[----:B------:R-:W-:-:S05]  /*0250*/  SEL R5, RZ, 0x100, !P1 ;  /* 0x00000100ff057807 */ /* 0x000fca0004800000 */
[----:B------:R-:W-:Y:S01]  /*0260*/  IMAD.IADD R5, R0, 0x1, R5 ;  /* 0x0000000100057824 */ /* 0x000fe200078e0205 */
[----:B------:R-:W-:Y:S06]  /*0270*/  @P0 EXIT ;  /* 0x000000000000094d */ /* 0x000fec0003800000 */
[----:B------:R-:W-:Y:S01]  /*0280*/  STG.E.U16 desc[UR4][R2.64], R5 ;  /* 0x0000000502007986 */ /* 0x000fe2000c101504 */
[----:B------:R-:W-:Y:S05]  /*0290*/  EXIT ;  /* 0x000000000000794d */ /* 0x000fea0003800000 */
.L_x_0:
[----:B------:R-:W-:-:S00]  /*02a0*/  BRA `(.L_x_0) ;  /* 0xfffffffc00fc7947 */ /* 0x000fc0000383ffff */
[----:B------:R-:W-:-:S00]  /*02b0*/  NOP ;  /* 0x0000000000007918 */ /* 0x000fc00000000000 */
        /* <DEDUP_REMOVED lines=12> */
.L_x_1:


//--------------------- .nv.constant0.triton_poi_fused_convolution_leaky_relu_leaky_relu_backward_5 --------------------------
	.section	.nv.constant0.triton_poi_fused_convolution_leaky_relu_leaky_relu_backward_5,"a",@progbits
	.sectionflags	@""
	.align	4
.nv.constant0.triton_poi_fused_convolution_leaky_relu_leaky_relu_backward_5:
	.zero		556
